//
// Generated by NVIDIA NVVM Compiler
//
// Compiler Build ID: CL-36424714
// Cuda compilation tools, release 13.0, V13.0.88
// Based on NVVM 20.0.0
//

.version 9.0
.target sm_100
.address_size 64

	// .globl	_Z3mulPii

.visible .entry _Z3mulPii(
	.param .u64 .ptr .align 1 _Z3mulPii_param_0,
	.param .u32 _Z3mulPii_param_1
)
{
	.reg .pred 	%p<3>;
	.reg .b32 	%r<10>;
	.reg .b64 	%rd<7>;

	ld.param.u64 	%rd2, [_Z3mulPii_param_0];
	ld.param.u32 	%r3, [_Z3mulPii_param_1];
	cvta.to.global.u64 	%rd1, %rd2;
	mov.u32 	%r2, %tid.y;
	mov.u32 	%r4, %tid.x;
	mad.lo.s32 	%r1, %r3, %r2, %r4;
	setp.eq.s32 	%p1, %r2, 2;
	@%p1 bra 	$L__BB0_3;
	setp.ne.s32 	%p2, %r2, 1;
	@%p2 bra 	$L__BB0_4;
	mul.wide.s32 	%rd5, %r1, 4;
	add.s64 	%rd6, %rd1, %rd5;
	ld.global.u32 	%r8, [%rd6];
	mul.lo.s32 	%r9, %r8, %r8;
	st.global.u32 	[%rd6], %r9;
	bra.uni 	$L__BB0_4;
$L__BB0_3:
	mul.wide.s32 	%rd3, %r1, 4;
	add.s64 	%rd4, %rd1, %rd3;
	ld.global.u32 	%r5, [%rd4];
	mul.lo.s32 	%r6, %r5, %r5;
	mul.lo.s32 	%r7, %r6, %r5;
	st.global.u32 	[%rd4], %r7;
$L__BB0_4:
	ret;

}


// ===== COMPILED SASS (sm_100) =====

	.target	sm_100

	.elftype	@"ET_EXEC"


//--------------------- .note.nv.tkinfo           --------------------------
	.section	.note.nv.tkinfo,"",@"SHT_NOTE"
	.sectionflags	@"SHF_NOTE_NV_TKINFO"
	.tkinfo
        /*0018*/ 	.word	0x00000002
        /*0030*/ 	.string	""
        /*0030*/ 	.string	"ptxas"
        /*0030*/ 	.string	"Cuda compilation tools, release 13.0, V13.0.88"
        /*0030*/ 	.string	"Build cuda_13.0.r13.0/compiler.36424714_0"
        /*0030*/ 	.string	"-arch sm_100 -m 64 "



//--------------------- .note.nv.cuinfo           --------------------------
	.section	.note.nv.cuinfo,"",@"SHT_NOTE"
	.sectionflags	@"SHF_NOTE_NV_CUINFO"
        /*0018*/ 	.short	0x0002
        /*001a*/ 	.short	0x0064
        /*001c*/ 	.short	0x0082
	.zero		2


//--------------------- .nv.info                  --------------------------
	.section	.nv.info,"",@"SHT_CUDA_INFO"
	.align	4


	//----- nvinfo : EIATTR_REGCOUNT
	.align		4
        /*0000*/ 	.byte	0x04, 0x2f
        /*0002*/ 	.short	(.L_1 - .L_0)
	.align		4
.L_0:
        /*0004*/ 	.word	index@(_Z3mulPii)
        /*0008*/ 	.word	0x00000008


	//----- nvinfo : EIATTR_FRAME_SIZE
	.align		4
.L_1:
        /*000c*/ 	.byte	0x04, 0x11
        /*000e*/ 	.short	(.L_3 - .L_2)
	.align		4
.L_2:
        /*0010*/ 	.word	index@(_Z3mulPii)
        /*0014*/ 	.word	0x00000000


	//----- nvinfo : EIATTR_MIN_STACK_SIZE
	.align		4
.L_3:
        /*0018*/ 	.byte	0x04, 0x12
        /*001a*/ 	.short	(.L_5 - .L_4)
	.align		4
.L_4:
        /*001c*/ 	.word	index@(_Z3mulPii)
        /*0020*/ 	.word	0x00000000
.L_5:


//--------------------- .nv.compat                --------------------------
	.section	.nv.compat,"",@"SHT_CUDA_COMPAT_INFO"
	.align	4
        /*0000*/ 	.byte	0x02, 0x09, 0x00, 0x00, 0x02, 0x02, 0x01, 0x00, 0x02, 0x05, 0x05, 0x00, 0x03, 0x07, 0x01, 0x01
        /*0010*/ 	.byte	0x02, 0x03, 0x00, 0x00, 0x02, 0x06, 0x01, 0x00, 0x04, 0x0b, 0x08, 0x00, 0x09, 0x00, 0x00, 0x00
        /*0020*/ 	.byte	0x00, 0x00, 0x00, 0x00


//--------------------- .nv.info._Z3mulPii        --------------------------
	.section	.nv.info._Z3mulPii,"",@"SHT_CUDA_INFO"
	.sectionflags	@""
	.align	4


	//----- nvinfo : EIATTR_CUDA_API_VERSION
	.align		4
        /*0000*/ 	.byte	0x04, 0x37
        /*0002*/ 	.short	(.L_7 - .L_6)
.L_6:
        /*0004*/ 	.word	0x00000082


	//----- nvinfo : EIATTR_KPARAM_INFO
	.align		4
.L_7:
        /*0008*/ 	.byte	0x04, 0x17
        /*000a*/ 	.short	(.L_9 - .L_8)
.L_8:
        /*000c*/ 	.word	0x00000000
        /*0010*/ 	.short	0x0001
        /*0012*/ 	.short	0x0008
        /*0014*/ 	.byte	0x00, 0xf0, 0x11, 0x00


	//----- nvinfo : EIATTR_KPARAM_INFO
	.align		4
.L_9:
        /*0018*/ 	.byte	0x04, 0x17
        /*001a*/ 	.short	(.L_11 - .L_10)
.L_10:
        /*001c*/ 	.word	0x00000000
        /*0020*/ 	.short	0x0000
        /*0022*/ 	.short	0x0000
        /*0024*/ 	.byte	0x00, 0xf5, 0x21, 0x00


	//----- nvinfo : EIATTR_SPARSE_MMA_MASK
	.align		4
.L_11:
        /*0028*/ 	.byte	0x03, 0x50
        /*002a*/ 	.short	0x0000


	//----- nvinfo : EIATTR_MAXREG_COUNT
	.align		4
        /*002c*/ 	.byte	0x03, 0x1b
        /*002e*/ 	.short	0x00ff


	//----- nvinfo : EIATTR_MERCURY_ISA_VERSION
	.align		4
        /*0030*/ 	.byte	0x03, 0x5f
        /*0032*/ 	.short	0x0101


	//----- nvinfo : EIATTR_VRC_CTA_INIT_COUNT
	.align		4
        /*0034*/ 	.byte	0x02, 0x4a
	.zero		1
	.zero		1


	//----- nvinfo : EIATTR_EXIT_INSTR_OFFSETS
	.align		4
        /*0038*/ 	.byte	0x04, 0x1c
        /*003a*/ 	.short	(.L_13 - .L_12)


	//   ....[0]....
.L_12:
        /*003c*/ 	.word	0x00000090


	//   ....[1]....
        /*0040*/ 	.word	0x000000f0


	//   ....[2]....
        /*0044*/ 	.word	0x00000160


	//----- nvinfo : EIATTR_CRS_STACK_SIZE
	.align		4
.L_13:
        /*0048*/ 	.byte	0x04, 0x1e
        /*004a*/ 	.short	(.L_15 - .L_14)
.L_14:
        /*004c*/ 	.word	0x00000000


	//----- nvinfo : EIATTR_CBANK_PARAM_SIZE
	.align		4
.L_15:
        /*0050*/ 	.byte	0x03, 0x19
        /*0052*/ 	.short	0x000c


	//----- nvinfo : EIATTR_PARAM_CBANK
	.align		4
        /*0054*/ 	.byte	0x04, 0x0a
        /*0056*/ 	.short	(.L_17 - .L_16)
	.align		4
.L_16:
        /*0058*/ 	.word	index@(.nv.constant0._Z3mulPii)
        /*005c*/ 	.short	0x0380
        /*005e*/ 	.short	0x000c


	//----- nvinfo : EIATTR_SW_WAR
	.align		4
.L_17:
        /*0060*/ 	.byte	0x04, 0x36
        /*0062*/ 	.short	(.L_19 - .L_18)
.L_18:
        /*0064*/ 	.word	0x00000008
.L_19:


//--------------------- .nv.callgraph             --------------------------
	.section	.nv.callgraph,"",@"SHT_CUDA_CALLGRAPH"
	.align	4
	.sectionentsize	8
	.align		4
        /*0000*/ 	.word	0x00000000
	.align		4
        /*0004*/ 	.word	0xffffffff
	.align		4
        /*0008*/ 	.word	0x00000000
	.align		4
        /*000c*/ 	.word	0xfffffffe
	.align		4
        /*0010*/ 	.word	0x00000000
	.align		4
        /*0014*/ 	.word	0xfffffffd
	.align		4
        /*0018*/ 	.word	0x00000000
	.align		4
        /*001c*/ 	.word	0xfffffffc


//--------------------- .text._Z3mulPii           --------------------------
	.section	.text._Z3mulPii,"ax",@progbits
	.align	128
        .global         _Z3mulPii
        .type           _Z3mulPii,@function
        .size           _Z3mulPii,(.L_x_2 - _Z3mulPii)
        .other          _Z3mulPii,@"STO_CUDA_ENTRY STV_DEFAULT"
_Z3mulPii:
.text._Z3mulPii:
[----:B------:R-:W-:Y:S01]  /*0000*/  LDC R1, c[0x0][0x37c] ;  /* 0x0000df00ff017b82 */ /* 0x000fe20000000800 */
[----:B------:R-:W0:Y:S01]  /*0010*/  S2R R0, SR_TID.Y ;  /* 0x0000000000007919 */ /* 0x000e220000002200 */
[----:B------:R-:W1:Y:S01]  /*0020*/  LDCU UR6, c[0x0][0x388] ;  /* 0x00007100ff0677ac */ /* 0x000e620008000800 */
[----:B------:R-:W1:Y:S01]  /*0030*/  S2R R5, SR_TID.X ;  /* 0x0000000000057919 */ /* 0x000e620000002100 */
[----:B------:R-:W2:Y:S01]  /*0040*/  LDCU.64 UR4, c[0x0][0x358] ;  /* 0x00006b00ff0477ac */ /* 0x000ea20008000a00 */
[C---:B0-----:R-:W-:Y:S01]  /*0050*/  ISETP.NE.AND P0, PT, R0.reuse, 0x2, PT ;  /* 0x000000020000780c */ /* 0x041fe20003f05270 */
[----:B-1----:R-:W-:-:S12]  /*0060*/  IMAD R5, R0, UR6, R5 ;  /* 0x0000000600057c24 */ /* 0x002fd8000f8e0205 */
[----:B--2---:R-:W-:Y:S05]  /*0070*/  @!P0 BRA `(.L_x_0) ;  /* 0x0000000000208947 */ /* 0x004fea0003800000 */
[----:B------:R-:W-:-:S13]  /*0080*/  ISETP.NE.AND P0, PT, R0, 0x1, PT ;  /* 0x000000010000780c */ /* 0x000fda0003f05270 */
[----:B------:R-:W-:Y:S05]  /*0090*/  @P0 EXIT ;  /* 0x000000000000094d */ /* 0x000fea0003800000 */
[----:B------:R-:W0:Y:S02]  /*00a0*/  LDC.64 R2, c[0x0][0x380] ;  /* 0x0000e000ff027b82 */ /* 0x000e240000000a00 */
[----:B0-----:R-:W-:-:S05]  /*00b0*/  IMAD.WIDE R2, R5, 0x4, R2 ;  /* 0x0000000405027825 */ /* 0x001fca00078e0202 */
[----:B------:R-:W2:Y:S02]  /*00c0*/  LDG.E R0, desc[UR4][R2.64] ;  /* 0x0000000402007981 */ /* 0x000ea4000c1e1900 */
[----:B--2---:R-:W-:-:S05]  /*00d0*/  IMAD R5, R0, R0, RZ ;  /* 0x0000000000057224 */ /* 0x004fca00078e02ff */
[----:B------:R-:W-:Y:S01]  /*00e0*/  STG.E desc[UR4][R2.64], R5 ;  /* 0x0000000502007986 */ /* 0x000fe2000c101904 */
[----:B------:R-:W-:Y:S05]  /*00f0*/  EXIT ;  /* 0x000000000000794d */ /* 0x000fea0003800000 */
.L_x_0:
[----:B------:R-:W0:Y:S02]  /*0100*/  LDC.64 R2, c[0x0][0x380] ;  /* 0x0000e000ff027b82 */ /* 0x000e240000000a00 */
[----:B0-----:R-:W-:-:S05]  /*0110*/  IMAD.WIDE R2, R5, 0x4, R2 ;  /* 0x0000000405027825 */ /* 0x001fca00078e0202 */
[----:B------:R-:W2:Y:S02]  /*0120*/  LDG.E R5, desc[UR4][R2.64] ;  /* 0x0000000402057981 */ /* 0x000ea4000c1e1900 */
[----:B--2---:R-:W-:-:S04]  /*0130*/  IMAD R0, R5, R5, RZ ;  /* 0x0000000505007224 */ /* 0x004fc800078e02ff */
[----:B------:R-:W-:-:S05]  /*0140*/  IMAD R5, R0, R5, RZ ;  /* 0x0000000500057224 */ /* 0x000fca00078e02ff */
[----:B------:R-:W-:Y:S01]  /*0150*/  STG.E desc[UR4][R2.64], R5 ;  /* 0x0000000502007986 */ /* 0x000fe2000c101904 */
[----:B------:R-:W-:Y:S05]  /*0160*/  EXIT ;  /* 0x000000000000794d */ /* 0x000fea0003800000 */
.L_x_1:
[----:B------:R-:W-:-:S00]  /*0170*/  BRA `(.L_x_1) ;  /* 0xfffffffc00fc7947 */ /* 0x000fc0000383ffff */
[----:B------:R-:W-:-:S00]  /*0180*/  NOP ;  /* 0x0000000000007918 */ /* 0x000fc00000000000 */
[----:B------:R-:W-:-:S00]  /*0190*/  NOP ;  /* 0x0000000000007918 */ /* 0x000fc00000000000 */
[----:B------:R-:W-:-:S00]  /*01a0*/  NOP ;  /* 0x0000000000007918 */ /* 0x000fc00000000000 */
[----:B------:R-:W-:-:S00]  /*01b0*/  NOP ;  /* 0x0000000000007918 */ /* 0x000fc00000000000 */
[----:B------:R-:W-:-:S00]  /*01c0*/  NOP ;  /* 0x0000000000007918 */ /* 0x000fc00000000000 */
[----:B------:R-:W-:-:S00]  /*01d0*/  NOP ;  /* 0x0000000000007918 */ /* 0x000fc00000000000 */
[----:B------:R-:W-:-:S00]  /*01e0*/  NOP ;  /* 0x0000000000007918 */ /* 0x000fc00000000000 */
[----:B------:R-:W-:-:S00]  /*01f0*/  NOP ;  /* 0x0000000000007918 */ /* 0x000fc00000000000 */
.L_x_2:


//--------------------- .nv.shared.reserved.0     --------------------------
	.section	.nv.shared.reserved.0,"aw",@nobits
	.weak		__nv_reservedSMEM_offset_0_alias
	.size		__nv_reservedSMEM_offset_0_alias, 0, 64
	.other		__nv_reservedSMEM_offset_0_alias,@"STO_CUDA_RESERVED_SHARED STV_DEFAULT"
__nv_reservedSMEM_offset_0_alias:
	.zero		0
	.zero		64


//--------------------- .nv.constant0._Z3mulPii   --------------------------
	.section	.nv.constant0._Z3mulPii,"a",@progbits
	.sectionflags	@""
	.align	4
.nv.constant0._Z3mulPii:
	.zero		908


//--------------------- SYMBOLS --------------------------

	.type		.nv.reservedSmem.offset0,@object
	.size		.nv.reservedSmem.offset0,0x4
